//
// Generated by NVIDIA NVVM Compiler
//
// Compiler Build ID: CL-36424714
// Cuda compilation tools, release 13.0, V13.0.88
// Based on NVVM 20.0.0
//

.version 9.0
.target sm_100
.address_size 64

	// .globl	_Z11sgemm_naiveiiifPKfS0_fPf

.visible .entry _Z11sgemm_naiveiiifPKfS0_fPf(
	.param .u32 _Z11sgemm_naiveiiifPKfS0_fPf_param_0,
	.param .u32 _Z11sgemm_naiveiiifPKfS0_fPf_param_1,
	.param .u32 _Z11sgemm_naiveiiifPKfS0_fPf_param_2,
	.param .f32 _Z11sgemm_naiveiiifPKfS0_fPf_param_3,
	.param .u64 .ptr .align 1 _Z11sgemm_naiveiiifPKfS0_fPf_param_4,
	.param .u64 .ptr .align 1 _Z11sgemm_naiveiiifPKfS0_fPf_param_5,
	.param .f32 _Z11sgemm_naiveiiifPKfS0_fPf_param_6,
	.param .u64 .ptr .align 1 _Z11sgemm_naiveiiifPKfS0_fPf_param_7
)
{
	.reg .pred 	%p<13>;
	.reg .b32 	%r<94>;
	.reg .b32 	%f<73>;
	.reg .b64 	%rd<70>;

	ld.param.u32 	%r46, [_Z11sgemm_naiveiiifPKfS0_fPf_param_0];
	ld.param.u32 	%r47, [_Z11sgemm_naiveiiifPKfS0_fPf_param_1];
	ld.param.u32 	%r45, [_Z11sgemm_naiveiiifPKfS0_fPf_param_2];
	ld.param.f32 	%f13, [_Z11sgemm_naiveiiifPKfS0_fPf_param_3];
	ld.param.u64 	%rd4, [_Z11sgemm_naiveiiifPKfS0_fPf_param_4];
	ld.param.u64 	%rd5, [_Z11sgemm_naiveiiifPKfS0_fPf_param_5];
	ld.param.f32 	%f14, [_Z11sgemm_naiveiiifPKfS0_fPf_param_6];
	cvta.to.global.u64 	%rd1, %rd5;
	cvta.to.global.u64 	%rd2, %rd4;
	mov.u32 	%r48, %tid.x;
	mov.u32 	%r49, %ctaid.x;
	mov.u32 	%r50, %ntid.x;
	mad.lo.s32 	%r1, %r49, %r50, %r48;
	mov.u32 	%r2, %tid.y;
	mov.u32 	%r51, %ctaid.y;
	mov.u32 	%r52, %ntid.y;
	mul.lo.s32 	%r3, %r51, %r52;
	add.s32 	%r53, %r3, %r2;
	setp.ge.u32 	%p1, %r1, %r46;
	setp.ge.u32 	%p2, %r53, %r47;
	or.pred  	%p3, %p1, %p2;
	@%p3 bra 	$L__BB0_14;
	setp.lt.s32 	%p4, %r45, 1;
	mov.f32 	%f72, 0f00000000;
	@%p4 bra 	$L__BB0_13;
	mul.lo.s32 	%r5, %r45, %r1;
	and.b32  	%r6, %r45, 7;
	setp.lt.u32 	%p5, %r45, 8;
	mov.f32 	%f72, 0f00000000;
	mov.b32 	%r92, 0;
	@%p5 bra 	$L__BB0_5;
	and.b32  	%r92, %r45, 2147483640;
	neg.s32 	%r90, %r92;
	add.s32 	%r55, %r2, %r47;
	add.s32 	%r89, %r55, %r3;
	shl.b32 	%r10, %r47, 3;
	shl.b32 	%r56, %r47, 1;
	add.s32 	%r88, %r53, %r56;
	mad.lo.s32 	%r87, %r47, 3, %r53;
	shl.b32 	%r57, %r47, 2;
	add.s32 	%r86, %r53, %r57;
	mad.lo.s32 	%r85, %r47, 5, %r53;
	mad.lo.s32 	%r84, %r47, 6, %r53;
	mad.lo.s32 	%r83, %r47, 7, %r53;
	add.s32 	%r81, %r5, 3;
	mov.f32 	%f72, 0f00000000;
	mov.u32 	%r82, %r53;
$L__BB0_4:
	.pragma "nounroll";
	add.s32 	%r58, %r81, -3;
	mul.wide.u32 	%rd6, %r58, 4;
	add.s64 	%rd7, %rd2, %rd6;
	ld.global.f32 	%f19, [%rd7];
	mul.wide.u32 	%rd8, %r82, 4;
	add.s64 	%rd9, %rd1, %rd8;
	ld.global.f32 	%f20, [%rd9];
	fma.rn.f32 	%f21, %f19, %f20, %f72;
	add.s32 	%r59, %r81, -2;
	mul.wide.u32 	%rd10, %r59, 4;
	add.s64 	%rd11, %rd2, %rd10;
	ld.global.f32 	%f22, [%rd11];
	mul.wide.u32 	%rd12, %r89, 4;
	add.s64 	%rd13, %rd1, %rd12;
	ld.global.f32 	%f23, [%rd13];
	fma.rn.f32 	%f24, %f22, %f23, %f21;
	add.s32 	%r60, %r81, -1;
	mul.wide.u32 	%rd14, %r60, 4;
	add.s64 	%rd15, %rd2, %rd14;
	ld.global.f32 	%f25, [%rd15];
	mul.wide.u32 	%rd16, %r88, 4;
	add.s64 	%rd17, %rd1, %rd16;
	ld.global.f32 	%f26, [%rd17];
	fma.rn.f32 	%f27, %f25, %f26, %f24;
	add.s32 	%r61, %r81, 4;
	mul.wide.u32 	%rd18, %r81, 4;
	add.s64 	%rd19, %rd2, %rd18;
	ld.global.f32 	%f28, [%rd19];
	mul.wide.u32 	%rd20, %r87, 4;
	add.s64 	%rd21, %rd1, %rd20;
	ld.global.f32 	%f29, [%rd21];
	fma.rn.f32 	%f30, %f28, %f29, %f27;
	add.s32 	%r62, %r81, 1;
	mul.wide.u32 	%rd22, %r62, 4;
	add.s64 	%rd23, %rd2, %rd22;
	ld.global.f32 	%f31, [%rd23];
	mul.wide.u32 	%rd24, %r86, 4;
	add.s64 	%rd25, %rd1, %rd24;
	ld.global.f32 	%f32, [%rd25];
	fma.rn.f32 	%f33, %f31, %f32, %f30;
	add.s32 	%r63, %r81, 2;
	mul.wide.u32 	%rd26, %r63, 4;
	add.s64 	%rd27, %rd2, %rd26;
	ld.global.f32 	%f34, [%rd27];
	mul.wide.u32 	%rd28, %r85, 4;
	add.s64 	%rd29, %rd1, %rd28;
	ld.global.f32 	%f35, [%rd29];
	fma.rn.f32 	%f36, %f34, %f35, %f33;
	add.s32 	%r64, %r81, 3;
	mul.wide.u32 	%rd30, %r64, 4;
	add.s64 	%rd31, %rd2, %rd30;
	ld.global.f32 	%f37, [%rd31];
	mul.wide.u32 	%rd32, %r84, 4;
	add.s64 	%rd33, %rd1, %rd32;
	ld.global.f32 	%f38, [%rd33];
	fma.rn.f32 	%f39, %f37, %f38, %f36;
	mul.wide.u32 	%rd34, %r61, 4;
	add.s64 	%rd35, %rd2, %rd34;
	ld.global.f32 	%f40, [%rd35];
	mul.wide.u32 	%rd36, %r83, 4;
	add.s64 	%rd37, %rd1, %rd36;
	ld.global.f32 	%f41, [%rd37];
	fma.rn.f32 	%f72, %f40, %f41, %f39;
	add.s32 	%r90, %r90, 8;
	add.s32 	%r89, %r89, %r10;
	add.s32 	%r88, %r88, %r10;
	add.s32 	%r87, %r87, %r10;
	add.s32 	%r86, %r86, %r10;
	add.s32 	%r85, %r85, %r10;
	add.s32 	%r84, %r84, %r10;
	add.s32 	%r83, %r83, %r10;
	add.s32 	%r82, %r82, %r10;
	add.s32 	%r81, %r81, 8;
	setp.ne.s32 	%p6, %r90, 0;
	@%p6 bra 	$L__BB0_4;
$L__BB0_5:
	setp.eq.s32 	%p7, %r6, 0;
	@%p7 bra 	$L__BB0_13;
	and.b32  	%r39, %r45, 3;
	setp.lt.u32 	%p8, %r6, 4;
	@%p8 bra 	$L__BB0_8;
	add.s32 	%r65, %r92, %r5;
	mul.wide.u32 	%rd38, %r65, 4;
	add.s64 	%rd39, %rd2, %rd38;
	ld.global.f32 	%f43, [%rd39];
	mad.lo.s32 	%r66, %r92, %r47, %r53;
	mul.wide.u32 	%rd40, %r66, 4;
	add.s64 	%rd41, %rd1, %rd40;
	ld.global.f32 	%f44, [%rd41];
	fma.rn.f32 	%f45, %f43, %f44, %f72;
	add.s32 	%r67, %r65, 1;
	mul.wide.u32 	%rd42, %r67, 4;
	add.s64 	%rd43, %rd2, %rd42;
	ld.global.f32 	%f46, [%rd43];
	add.s32 	%r68, %r66, %r47;
	mul.wide.u32 	%rd44, %r68, 4;
	add.s64 	%rd45, %rd1, %rd44;
	ld.global.f32 	%f47, [%rd45];
	fma.rn.f32 	%f48, %f46, %f47, %f45;
	add.s32 	%r69, %r65, 2;
	mul.wide.u32 	%rd46, %r69, 4;
	add.s64 	%rd47, %rd2, %rd46;
	ld.global.f32 	%f49, [%rd47];
	add.s32 	%r70, %r68, %r47;
	mul.wide.u32 	%rd48, %r70, 4;
	add.s64 	%rd49, %rd1, %rd48;
	ld.global.f32 	%f50, [%rd49];
	fma.rn.f32 	%f51, %f49, %f50, %f48;
	add.s32 	%r71, %r65, 3;
	mul.wide.u32 	%rd50, %r71, 4;
	add.s64 	%rd51, %rd2, %rd50;
	ld.global.f32 	%f52, [%rd51];
	add.s32 	%r72, %r70, %r47;
	mul.wide.u32 	%rd52, %r72, 4;
	add.s64 	%rd53, %rd1, %rd52;
	ld.global.f32 	%f53, [%rd53];
	fma.rn.f32 	%f72, %f52, %f53, %f51;
	add.s32 	%r92, %r92, 4;
$L__BB0_8:
	setp.eq.s32 	%p9, %r39, 0;
	@%p9 bra 	$L__BB0_13;
	setp.eq.s32 	%p10, %r39, 1;
	@%p10 bra 	$L__BB0_11;
	add.s32 	%r73, %r92, %r5;
	mul.wide.u32 	%rd54, %r73, 4;
	add.s64 	%rd55, %rd2, %rd54;
	ld.global.f32 	%f55, [%rd55];
	mad.lo.s32 	%r74, %r92, %r47, %r53;
	mul.wide.u32 	%rd56, %r74, 4;
	add.s64 	%rd57, %rd1, %rd56;
	ld.global.f32 	%f56, [%rd57];
	fma.rn.f32 	%f57, %f55, %f56, %f72;
	add.s32 	%r75, %r73, 1;
	mul.wide.u32 	%rd58, %r75, 4;
	add.s64 	%rd59, %rd2, %rd58;
	ld.global.f32 	%f58, [%rd59];
	add.s32 	%r76, %r74, %r47;
	mul.wide.u32 	%rd60, %r76, 4;
	add.s64 	%rd61, %rd1, %rd60;
	ld.global.f32 	%f59, [%rd61];
	fma.rn.f32 	%f72, %f58, %f59, %f57;
	add.s32 	%r92, %r92, 2;
$L__BB0_11:
	and.b32  	%r77, %r45, 1;
	setp.eq.b32 	%p11, %r77, 1;
	not.pred 	%p12, %p11;
	@%p12 bra 	$L__BB0_13;
	add.s32 	%r78, %r92, %r5;
	mul.wide.u32 	%rd62, %r78, 4;
	add.s64 	%rd63, %rd2, %rd62;
	ld.global.f32 	%f60, [%rd63];
	mad.lo.s32 	%r79, %r92, %r47, %r53;
	mul.wide.u32 	%rd64, %r79, 4;
	add.s64 	%rd65, %rd1, %rd64;
	ld.global.f32 	%f61, [%rd65];
	fma.rn.f32 	%f72, %f60, %f61, %f72;
$L__BB0_13:
	ld.param.u64 	%rd69, [_Z11sgemm_naiveiiifPKfS0_fPf_param_7];
	mad.lo.s32 	%r80, %r47, %r1, %r53;
	cvta.to.global.u64 	%rd66, %rd69;
	mul.wide.u32 	%rd67, %r80, 4;
	add.s64 	%rd68, %rd66, %rd67;
	ld.global.f32 	%f62, [%rd68];
	mul.f32 	%f63, %f14, %f62;
	fma.rn.f32 	%f64, %f13, %f72, %f63;
	st.global.f32 	[%rd68], %f64;
$L__BB0_14:
	ret;

}


// ===== COMPILED SASS (sm_100) =====

	.target	sm_100

	.elftype	@"ET_EXEC"


//--------------------- .note.nv.tkinfo           --------------------------
	.section	.note.nv.tkinfo,"",@"SHT_NOTE"
	.sectionflags	@"SHF_NOTE_NV_TKINFO"
	.tkinfo
        /*0018*/ 	.word	0x00000002
        /*0030*/ 	.string	""
        /*0030*/ 	.string	"ptxas"
        /*0030*/ 	.string	"Cuda compilation tools, release 13.0, V13.0.88"
        /*0030*/ 	.string	"Build cuda_13.0.r13.0/compiler.36424714_0"
        /*0030*/ 	.string	"-arch sm_100 -m 64 "



//--------------------- .note.nv.cuinfo           --------------------------
	.section	.note.nv.cuinfo,"",@"SHT_NOTE"
	.sectionflags	@"SHF_NOTE_NV_CUINFO"
        /*0018*/ 	.short	0x0002
        /*001a*/ 	.short	0x0064
        /*001c*/ 	.short	0x0082
	.zero		2


//--------------------- .nv.info                  --------------------------
	.section	.nv.info,"",@"SHT_CUDA_INFO"
	.align	4


	//----- nvinfo : EIATTR_REGCOUNT
	.align		4
        /*0000*/ 	.byte	0x04, 0x2f
        /*0002*/ 	.short	(.L_1 - .L_0)
	.align		4
.L_0:
        /*0004*/ 	.word	index@(_Z11sgemm_naiveiiifPKfS0_fPf)
        /*0008*/ 	.word	0x00000020


	//----- nvinfo : EIATTR_FRAME_SIZE
	.align		4
.L_1:
        /*000c*/ 	.byte	0x04, 0x11
        /*000e*/ 	.short	(.L_3 - .L_2)
	.align		4
.L_2:
        /*0010*/ 	.word	index@(_Z11sgemm_naiveiiifPKfS0_fPf)
        /*0014*/ 	.word	0x00000000


	//----- nvinfo : EIATTR_MIN_STACK_SIZE
	.align		4
.L_3:
        /*0018*/ 	.byte	0x04, 0x12
        /*001a*/ 	.short	(.L_5 - .L_4)
	.align		4
.L_4:
        /*001c*/ 	.word	index@(_Z11sgemm_naiveiiifPKfS0_fPf)
        /*0020*/ 	.word	0x00000000
.L_5:


//--------------------- .nv.compat                --------------------------
	.section	.nv.compat,"",@"SHT_CUDA_COMPAT_INFO"
	.align	4
        /*0000*/ 	.byte	0x02, 0x09, 0x00, 0x00, 0x02, 0x02, 0x01, 0x00, 0x02, 0x05, 0x05, 0x00, 0x03, 0x07, 0x01, 0x01
        /*0010*/ 	.byte	0x02, 0x03, 0x00, 0x00, 0x02, 0x06, 0x01, 0x00, 0x04, 0x0b, 0x08, 0x00, 0x09, 0x00, 0x00, 0x00
        /*0020*/ 	.byte	0x00, 0x00, 0x00, 0x00


//--------------------- .nv.info._Z11sgemm_naiveiiifPKfS0_fPf --------------------------
	.section	.nv.info._Z11sgemm_naiveiiifPKfS0_fPf,"",@"SHT_CUDA_INFO"
	.sectionflags	@""
	.align	4


	//----- nvinfo : EIATTR_CUDA_API_VERSION
	.align		4
        /*0000*/ 	.byte	0x04, 0x37
        /*0002*/ 	.short	(.L_7 - .L_6)
.L_6:
        /*0004*/ 	.word	0x00000082


	//----- nvinfo : EIATTR_KPARAM_INFO
	.align		4
.L_7:
        /*0008*/ 	.byte	0x04, 0x17
        /*000a*/ 	.short	(.L_9 - .L_8)
.L_8:
        /*000c*/ 	.word	0x00000000
        /*0010*/ 	.short	0x0007
        /*0012*/ 	.short	0x0028
        /*0014*/ 	.byte	0x00, 0xf5, 0x21, 0x00


	//----- nvinfo : EIATTR_KPARAM_INFO
	.align		4
.L_9:
        /*0018*/ 	.byte	0x04, 0x17
        /*001a*/ 	.short	(.L_11 - .L_10)
.L_10:
        /*001c*/ 	.word	0x00000000
        /*0020*/ 	.short	0x0006
        /*0022*/ 	.short	0x0020
        /*0024*/ 	.byte	0x00, 0xf0, 0x11, 0x00


	//----- nvinfo : EIATTR_KPARAM_INFO
	.align		4
.L_11:
        /*0028*/ 	.byte	0x04, 0x17
        /*002a*/ 	.short	(.L_13 - .L_12)
.L_12:
        /*002c*/ 	.word	0x00000000
        /*0030*/ 	.short	0x0005
        /*0032*/ 	.short	0x0018
        /*0034*/ 	.byte	0x00, 0xf5, 0x21, 0x00


	//----- nvinfo : EIATTR_KPARAM_INFO
	.align		4
.L_13:
        /*0038*/ 	.byte	0x04, 0x17
        /*003a*/ 	.short	(.L_15 - .L_14)
.L_14:
        /*003c*/ 	.word	0x00000000
        /*0040*/ 	.short	0x0004
        /*0042*/ 	.short	0x0010
        /*0044*/ 	.byte	0x00, 0xf5, 0x21, 0x00


	//----- nvinfo : EIATTR_KPARAM_INFO
	.align		4
.L_15:
        /*0048*/ 	.byte	0x04, 0x17
        /*004a*/ 	.short	(.L_17 - .L_16)
.L_16:
        /*004c*/ 	.word	0x00000000
        /*0050*/ 	.short	0x0003
        /*0052*/ 	.short	0x000c
        /*0054*/ 	.byte	0x00, 0xf0, 0x11, 0x00


	//----- nvinfo : EIATTR_KPARAM_INFO
	.align		4
.L_17:
        /*0058*/ 	.byte	0x04, 0x17
        /*005a*/ 	.short	(.L_19 - .L_18)
.L_18:
        /*005c*/ 	.word	0x00000000
        /*0060*/ 	.short	0x0002
        /*0062*/ 	.short	0x0008
        /*0064*/ 	.byte	0x00, 0xf0, 0x11, 0x00


	//----- nvinfo : EIATTR_KPARAM_INFO
	.align		4
.L_19:
        /*0068*/ 	.byte	0x04, 0x17
        /*006a*/ 	.short	(.L_21 - .L_20)
.L_20:
        /*006c*/ 	.word	0x00000000
        /*0070*/ 	.short	0x0001
        /*0072*/ 	.short	0x0004
        /*0074*/ 	.byte	0x00, 0xf0, 0x11, 0x00


	//----- nvinfo : EIATTR_KPARAM_INFO
	.align		4
.L_21:
        /*0078*/ 	.byte	0x04, 0x17
        /*007a*/ 	.short	(.L_23 - .L_22)
.L_22:
        /*007c*/ 	.word	0x00000000
        /*0080*/ 	.short	0x0000
        /*0082*/ 	.short	0x0000
        /*0084*/ 	.byte	0x00, 0xf0, 0x11, 0x00


	//----- nvinfo : EIATTR_SPARSE_MMA_MASK
	.align		4
.L_23:
        /*0088*/ 	.byte	0x03, 0x50
        /*008a*/ 	.short	0x0000


	//----- nvinfo : EIATTR_MAXREG_COUNT
	.align		4
        /*008c*/ 	.byte	0x03, 0x1b
        /*008e*/ 	.short	0x00ff


	//----- nvinfo : EIATTR_MERCURY_ISA_VERSION
	.align		4
        /*0090*/ 	.byte	0x03, 0x5f
        /*0092*/ 	.short	0x0101


	//----- nvinfo : EIATTR_VRC_CTA_INIT_COUNT
	.align		4
        /*0094*/ 	.byte	0x02, 0x4a
	.zero		1
	.zero		1


	//----- nvinfo : EIATTR_EXIT_INSTR_OFFSETS
	.align		4
        /*0098*/ 	.byte	0x04, 0x1c
        /*009a*/ 	.short	(.L_25 - .L_24)


	//   ....[0]....
.L_24:
        /*009c*/ 	.word	0x000000d0


	//   ....[1]....
        /*00a0*/ 	.word	0x00000ad0


	//----- nvinfo : EIATTR_CBANK_PARAM_SIZE
	.align		4
.L_25:
        /*00a4*/ 	.byte	0x03, 0x19
        /*00a6*/ 	.short	0x0030


	//----- nvinfo : EIATTR_PARAM_CBANK
	.align		4
        /*00a8*/ 	.byte	0x04, 0x0a
        /*00aa*/ 	.short	(.L_27 - .L_26)
	.align		4
.L_26:
        /*00ac*/ 	.word	index@(.nv.constant0._Z11sgemm_naiveiiifPKfS0_fPf)
        /*00b0*/ 	.short	0x0380
        /*00b2*/ 	.short	0x0030


	//----- nvinfo : EIATTR_SW_WAR
	.align		4
.L_27:
        /*00b4*/ 	.byte	0x04, 0x36
        /*00b6*/ 	.short	(.L_29 - .L_28)
.L_28:
        /*00b8*/ 	.word	0x00000008
.L_29:


//--------------------- .nv.callgraph             --------------------------
	.section	.nv.callgraph,"",@"SHT_CUDA_CALLGRAPH"
	.align	4
	.sectionentsize	8
	.align		4
        /*0000*/ 	.word	0x00000000
	.align		4
        /*0004*/ 	.word	0xffffffff
	.align		4
        /*0008*/ 	.word	0x00000000
	.align		4
        /*000c*/ 	.word	0xfffffffe
	.align		4
        /*0010*/ 	.word	0x00000000
	.align		4
        /*0014*/ 	.word	0xfffffffd
	.align		4
        /*0018*/ 	.word	0x00000000
	.align		4
        /*001c*/ 	.word	0xfffffffc


//--------------------- .text._Z11sgemm_naiveiiifPKfS0_fPf --------------------------
	.section	.text._Z11sgemm_naiveiiifPKfS0_fPf,"ax",@progbits
	.align	128
        .global         _Z11sgemm_naiveiiifPKfS0_fPf
        .type           _Z11sgemm_naiveiiifPKfS0_fPf,@function
        .size           _Z11sgemm_naiveiiifPKfS0_fPf,(.L_x_5 - _Z11sgemm_naiveiiifPKfS0_fPf)
        .other          _Z11sgemm_naiveiiifPKfS0_fPf,@"STO_CUDA_ENTRY STV_DEFAULT"
_Z11sgemm_naiveiiifPKfS0_fPf:
.text._Z11sgemm_naiveiiifPKfS0_fPf:
[----:B------:R-:W-:Y:S01]  /*0000*/  LDC R1, c[0x0][0x37c] ;  /* 0x0000df00ff017b82 */ /* 0x000fe20000000800 */
[----:B------:R-:W0:Y:S07]  /*0010*/  S2R R8, SR_TID.Y ;  /* 0x0000000000087919 */ /* 0x000e2e0000002200 */
[----:B------:R-:W1:Y:S01]  /*0020*/  S2UR UR4, SR_CTAID.Y ;  /* 0x00000000000479c3 */ /* 0x000e620000002600 */
[----:B------:R-:W2:Y:S07]  /*0030*/  S2R R3, SR_TID.X ;  /* 0x0000000000037919 */ /* 0x000eae0000002100 */
[----:B------:R-:W2:Y:S01]  /*0040*/  LDC R2, c[0x0][0x360] ;  /* 0x0000d800ff027b82 */ /* 0x000ea20000000800 */
[----:B------:R-:W1:Y:S07]  /*0050*/  LDCU UR5, c[0x0][0x364] ;  /* 0x00006c80ff0577ac */ /* 0x000e6e0008000800 */
[----:B------:R-:W2:Y:S08]  /*0060*/  S2UR UR6, SR_CTAID.X ;  /* 0x00000000000679c3 */ /* 0x000eb00000002500 */
[----:B------:R-:W3:Y:S01]  /*0070*/  LDC.64 R4, c[0x0][0x380] ;  /* 0x0000e000ff047b82 */ /* 0x000ee20000000a00 */
[----:B-1----:R-:W-:-:S06]  /*0080*/  UIMAD UR4, UR4, UR5, URZ ;  /* 0x00000005040472a4 */ /* 0x002fcc000f8e02ff */
[----:B0-----:R-:W-:Y:S01]  /*0090*/  IADD3 R0, PT, PT, R8, UR4, RZ ;  /* 0x0000000408007c10 */ /* 0x001fe2000fffe0ff */
[----:B--2---:R-:W-:-:S03]  /*00a0*/  IMAD R3, R2, UR6, R3 ;  /* 0x0000000602037c24 */ /* 0x004fc6000f8e0203 */
[----:B---3--:R-:W-:-:S04]  /*00b0*/  ISETP.GE.U32.AND P0, PT, R0, R5, PT ;  /* 0x000000050000720c */ /* 0x008fc80003f06070 */
[----:B------:R-:W-:-:S13]  /*00c0*/  ISETP.GE.U32.OR P0, PT, R3, R4, P0 ;  /* 0x000000040300720c */ /* 0x000fda0000706470 */
[----:B------:R-:W-:Y:S05]  /*00d0*/  @P0 EXIT ;  /* 0x000000000000094d */ /* 0x000fea0003800000 */
[----:B------:R-:W0:Y:S01]  /*00e0*/  LDC R2, c[0x0][0x388] ;  /* 0x0000e200ff027b82 */ /* 0x000e220000000800 */
[----:B------:R-:W1:Y:S01]  /*00f0*/  LDCU.64 UR6, c[0x0][0x358] ;  /* 0x00006b00ff0677ac */ /* 0x000e620008000a00 */
[----:B------:R-:W-:Y:S01]  /*0100*/  HFMA2 R25, -RZ, RZ, 0, 0 ;  /* 0x00000000ff197431 */ /* 0x000fe200000001ff */
[----:B0-----:R-:W-:-:S13]  /*0110*/  ISETP.GE.AND P0, PT, R2, 0x1, PT ;  /* 0x000000010200780c */ /* 0x001fda0003f06270 */
[----:B-1----:R-:W-:Y:S05]  /*0120*/  @!P0 BRA `(.L_x_0) ;  /* 0x0000000800448947 */ /* 0x002fea0003800000 */
[C---:B------:R-:W-:Y:S02]  /*0130*/  ISETP.GE.U32.AND P1, PT, R2.reuse, 0x8, PT ;  /* 0x000000080200780c */ /* 0x040fe40003f26070 */
[----:B------:R-:W-:Y:S02]  /*0140*/  LOP3.LUT R6, R2, 0x7, RZ, 0xc0, !PT ;  /* 0x0000000702067812 */ /* 0x000fe400078ec0ff */
[----:B------:R-:W-:Y:S02]  /*0150*/  MOV R25, RZ ;  /* 0x000000ff00197202 */ /* 0x000fe40000000f00 */
[----:B------:R-:W-:Y:S02]  /*0160*/  ISETP.NE.AND P0, PT, R6, RZ, PT ;  /* 0x000000ff0600720c */ /* 0x000fe40003f05270 */
[----:B------:R-:W-:-:S05]  /*0170*/  MOV R7, RZ ;  /* 0x000000ff00077202 */ /* 0x000fca0000000f00 */
[----:B------:R-:W-:Y:S06]  /*0180*/  @!P1 BRA `(.L_x_1) ;  /* 0x0000000400249947 */ /* 0x000fec0003800000 */
[----:B------:R-:W-:Y:S01]  /*0190*/  LOP3.LUT R7, R2, 0x7ffffff8, RZ, 0xc0, !PT ;  /* 0x7ffffff802077812 */ /* 0x000fe200078ec0ff */
[C---:B------:R-:W-:Y:S01]  /*01a0*/  IMAD R10, R5.reuse, 0x3, R0 ;  /* 0x00000003050a7824 */ /* 0x040fe200078e0200 */
[C---:B------:R-:W-:Y:S01]  /*01b0*/  IADD3 R4, PT, PT, R5.reuse, UR4, R8 ;  /* 0x0000000405047c10 */ /* 0x040fe2000fffe008 */
[C-C-:B------:R-:W-:Y:S01]  /*01c0*/  IMAD R14, R5.reuse, 0x5, R0.reuse ;  /* 0x00000005050e7824 */ /* 0x140fe200078e0200 */
[CC--:B------:R-:W-:Y:S01]  /*01d0*/  LEA R8, R5.reuse, R0.reuse, 0x1 ;  /* 0x0000000005087211 */ /* 0x0c0fe200078e08ff */
[C-C-:B------:R-:W-:Y:S01]  /*01e0*/  IMAD R9, R5.reuse, 0x6, R0.reuse ;  /* 0x0000000605097824 */ /* 0x140fe200078e0200 */
[C---:B------:R-:W-:Y:S01]  /*01f0*/  LEA R12, R5.reuse, R0, 0x2 ;  /* 0x00000000050c7211 */ /* 0x040fe200078e10ff */
[----:B------:R-:W-:Y:S01]  /*0200*/  IMAD R11, R5, 0x7, R0 ;  /* 0x00000007050b7824 */ /* 0x000fe200078e0200 */
[----:B------:R-:W-:Y:S01]  /*0210*/  MOV R25, RZ ;  /* 0x000000ff00197202 */ /* 0x000fe20000000f00 */
[----:B------:R-:W-:Y:S01]  /*0220*/  IMAD R15, R3, R2, 0x3 ;  /* 0x00000003030f7424 */ /* 0x000fe200078e0202 */
[----:B------:R-:W-:-:S02]  /*0230*/  MOV R13, R0 ;  /* 0x00000000000d7202 */ /* 0x000fc40000000f00 */
[----:B------:R-:W-:-:S07]  /*0240*/  IADD3 R24, PT, PT, -R7, RZ, RZ ;  /* 0x000000ff07187210 */ /* 0x000fce0007ffe1ff */
.L_x_2:
[----:B------:R-:W0:Y:S01]  /*0250*/  LDC.64 R20, c[0x0][0x390] ;  /* 0x0000e400ff147b82 */ /* 0x000e220000000a00 */
[----:B------:R-:W-:-:S07]  /*0260*/  IADD3 R23, PT, PT, R15, -0x3, RZ ;  /* 0xfffffffd0f177810 */ /* 0x000fce0007ffe0ff */
[----:B------:R-:W1:Y:S01]  /*0270*/  LDC.64 R16, c[0x0][0x398] ;  /* 0x0000e600ff107b82 */ /* 0x000e620000000a00 */
[----:B0-----:R-:W-:-:S06]  /*0280*/  IMAD.WIDE.U32 R22, R23, 0x4, R20 ;  /* 0x0000000417167825 */ /* 0x001fcc00078e0014 */
[----:B------:R-:W2:Y:S01]  /*0290*/  LDG.E R22, desc[UR6][R22.64] ;  /* 0x0000000616167981 */ /* 0x000ea2000c1e1900 */
[----:B-1----:R-:W-:-:S06]  /*02a0*/  IMAD.WIDE.U32 R18, R13, 0x4, R16 ;  /* 0x000000040d127825 */ /* 0x002fcc00078e0010 */
[----:B------:R-:W2:Y:S01]  /*02b0*/  LDG.E R18, desc[UR6][R18.64] ;  /* 0x0000000612127981 */ /* 0x000ea2000c1e1900 */
[----:B------:R-:W-:Y:S01]  /*02c0*/  IADD3 R27, PT, PT, R15, -0x2, RZ ;  /* 0xfffffffe0f1b7810 */ /* 0x000fe20007ffe0ff */
[----:B------:R-:W-:-:S06]  /*02d0*/  IMAD.WIDE.U32 R28, R4, 0x4, R16 ;  /* 0x00000004041c7825 */ /* 0x000fcc00078e0010 */
[----:B------:R-:W3:Y:S01]  /*02e0*/  LDG.E R28, desc[UR6][R28.64] ;  /* 0x000000061c1c7981 */ /* 0x000ee2000c1e1900 */
[----:B--2---:R-:W-:Y:S01]  /*02f0*/  FFMA R25, R22, R18, R25 ;  /* 0x0000001216197223 */ /* 0x004fe20000000019 */
[----:B------:R-:W-:Y:S01]  /*0300*/  IMAD.WIDE.U32 R22, R27, 0x4, R20 ;  /* 0x000000041b167825 */ /* 0x000fe200078e0014 */
[----:B------:R-:W-:-:S05]  /*0310*/  IADD3 R27, PT, PT, R15, -0x1, RZ ;  /* 0xffffffff0f1b7810 */ /* 0x000fca0007ffe0ff */
[----:B------:R-:W-:Y:S01]  /*0320*/  IMAD.WIDE.U32 R26, R27, 0x4, R20 ;  /* 0x000000041b1a7825 */ /* 0x000fe200078e0014 */
[----:B------:R-:W3:Y:S04]  /*0330*/  LDG.E R22, desc[UR6][R22.64] ;  /* 0x0000000616167981 */ /* 0x000ee8000c1e1900 */
[----:B------:R0:W2:Y:S02]  /*0340*/  LDG.E R18, desc[UR6][R26.64] ;  /* 0x000000061a127981 */ /* 0x0000a4000c1e1900 */
[----:B0-----:R-:W-:-:S05]  /*0350*/  IMAD.WIDE.U32 R26, R8, 0x4, R16 ;  /* 0x00000004081a7825 */ /* 0x001fca00078e0010 */
[----:B------:R-:W2:Y:S01]  /*0360*/  LDG.E R19, desc[UR6][R26.64] ;  /* 0x000000061a137981 */ /* 0x000ea2000c1e1900 */
[----:B------:R-:W-:Y:S01]  /*0370*/  IADD3 R23, PT, PT, R15, 0x1, RZ ;  /* 0x000000010f177810 */ /* 0x000fe20007ffe0ff */
[----:B---3--:R-:W-:-:S04]  /*0380*/  FFMA R25, R22, R28, R25 ;  /* 0x0000001c16197223 */ /* 0x008fc80000000019 */
[----:B--2---:R-:W-:Y:S01]  /*0390*/  FFMA R25, R18, R19, R25 ;  /* 0x0000001312197223 */ /* 0x004fe20000000019 */
[----:B------:R-:W-:-:S05]  /*03a0*/  IMAD.WIDE.U32 R18, R15, 0x4, R20 ;  /* 0x000000040f127825 */ /* 0x000fca00078e0014 */
[----:B------:R0:W2:Y:S02]  /*03b0*/  LDG.E R28, desc[UR6][R18.64] ;  /* 0x00000006121c7981 */ /* 0x0000a4000c1e1900 */
[----:B0-----:R-:W-:-:S04]  /*03c0*/  IMAD.WIDE.U32 R18, R23, 0x4, R20 ;  /* 0x0000000417127825 */ /* 0x001fc800078e0014 */
[--C-:B------:R-:W-:Y:S02]  /*03d0*/  IMAD.WIDE.U32 R22, R10, 0x4, R16.reuse ;  /* 0x000000040a167825 */ /* 0x100fe400078e0010 */
[----:B------:R-:W3:Y:S04]  /*03e0*/  LDG.E R18, desc[UR6][R18.64] ;  /* 0x0000000612127981 */ /* 0x000ee8000c1e1900 */
[----:B------:R0:W2:Y:S02]  /*03f0*/  LDG.E R29, desc[UR6][R22.64] ;  /* 0x00000006161d7981 */ /* 0x0000a4000c1e1900 */
[----:B0-----:R-:W-:-:S05]  /*0400*/  IMAD.WIDE.U32 R22, R12, 0x4, R16 ;  /* 0x000000040c167825 */ /* 0x001fca00078e0010 */
[----:B------:R0:W3:Y:S01]  /*0410*/  LDG.E R26, desc[UR6][R22.64] ;  /* 0x00000006161a7981 */ /* 0x0000e2000c1e1900 */
[C---:B------:R-:W-:Y:S02]  /*0420*/  IADD3 R27, PT, PT, R15.reuse, 0x3, RZ ;  /* 0x000000030f1b7810 */ /* 0x040fe40007ffe0ff */
[C---:B0-----:R-:W-:Y:S01]  /*0430*/  IADD3 R23, PT, PT, R15.reuse, 0x4, RZ ;  /* 0x000000040f177810 */ /* 0x041fe20007ffe0ff */
[----:B--2---:R-:W-:Y:S01]  /*0440*/  FFMA R25, R28, R29, R25 ;  /* 0x0000001d1c197223 */ /* 0x004fe20000000019 */
[----:B------:R-:W-:-:S05]  /*0450*/  IADD3 R29, PT, PT, R15, 0x2, RZ ;  /* 0x000000020f1d7810 */ /* 0x000fca0007ffe0ff */
[----:B------:R-:W-:-:S06]  /*0460*/  IMAD.WIDE.U32 R28, R29, 0x4, R20 ;  /* 0x000000041d1c7825 */ /* 0x000fcc00078e0014 */
[----:B------:R-:W2:Y:S01]  /*0470*/  LDG.E R28, desc[UR6][R28.64] ;  /* 0x000000061c1c7981 */ /* 0x000ea2000c1e1900 */
[----:B---3--:R-:W-:Y:S01]  /*0480*/  FFMA R25, R18, R26, R25 ;  /* 0x0000001a12197223 */ /* 0x008fe20000000019 */
[----:B------:R-:W-:-:S04]  /*0490*/  IMAD.WIDE.U32 R18, R14, 0x4, R16 ;  /* 0x000000040e127825 */ /* 0x000fc800078e0010 */
[--C-:B------:R-:W-:Y:S02]  /*04a0*/  IMAD.WIDE.U32 R26, R27, 0x4, R20.reuse ;  /* 0x000000041b1a7825 */ /* 0x100fe400078e0014 */
[----:B------:R-:W2:Y:S02]  /*04b0*/  LDG.E R18, desc[UR6][R18.64] ;  /* 0x0000000612127981 */ /* 0x000ea4000c1e1900 */
[----:B------:R-:W-:Y:S02]  /*04c0*/  IMAD.WIDE.U32 R20, R23, 0x4, R20 ;  /* 0x0000000417147825 */ /* 0x000fe400078e0014 */
[----:B------:R-:W3:Y:S02]  /*04d0*/  LDG.E R26, desc[UR6][R26.64] ;  /* 0x000000061a1a7981 */ /* 0x000ee4000c1e1900 */
[--C-:B------:R-:W-:Y:S02]  /*04e0*/  IMAD.WIDE.U32 R22, R9, 0x4, R16.reuse ;  /* 0x0000000409167825 */ /* 0x100fe400078e0010 */
[----:B------:R-:W4:Y:S02]  /*04f0*/  LDG.E R20, desc[UR6][R20.64] ;  /* 0x0000000614147981 */ /* 0x000f24000c1e1900 */
[----:B------:R-:W-:-:S02]  /*0500*/  IMAD.WIDE.U32 R16, R11, 0x4, R16 ;  /* 0x000000040b107825 */ /* 0x000fc400078e0010 */
[----:B------:R-:W3:Y:S04]  /*0510*/  LDG.E R23, desc[UR6][R22.64] ;  /* 0x0000000616177981 */ /* 0x000ee8000c1e1900 */
[----:B------:R-:W4:Y:S01]  /*0520*/  LDG.E R16, desc[UR6][R16.64] ;  /* 0x0000000610107981 */ /* 0x000f22000c1e1900 */
[----:B------:R-:W-:-:S04]  /*0530*/  IADD3 R24, PT, PT, R24, 0x8, RZ ;  /* 0x0000000818187810 */ /* 0x000fc80007ffe0ff */
[----:B------:R-:W-:Y:S02]  /*0540*/  ISETP.NE.AND P1, PT, R24, RZ, PT ;  /* 0x000000ff1800720c */ /* 0x000fe40003f25270 */
[----:B------:R-:W-:Y:S02]  /*0550*/  IADD3 R15, PT, PT, R15, 0x8, RZ ;  /* 0x000000080f0f7810 */ /* 0x000fe40007ffe0ff */
[C---:B------:R-:W-:Y:S02]  /*0560*/  LEA R4, R5.reuse, R4, 0x3 ;  /* 0x0000000405047211 */ /* 0x040fe400078e18ff */
[C---:B------:R-:W-:Y:S02]  /*0570*/  LEA R8, R5.reuse, R8, 0x3 ;  /* 0x0000000805087211 */ /* 0x040fe400078e18ff */
[C---:B------:R-:W-:Y:S02]  /*0580*/  LEA R10, R5.reuse, R10, 0x3 ;  /* 0x0000000a050a7211 */ /* 0x040fe400078e18ff */
[----:B------:R-:W-:-:S02]  /*0590*/  LEA R12, R5, R12, 0x3 ;  /* 0x0000000c050c7211 */ /* 0x000fc400078e18ff */
[C---:B------:R-:W-:Y:S02]  /*05a0*/  LEA R14, R5.reuse, R14, 0x3 ;  /* 0x0000000e050e7211 */ /* 0x040fe400078e18ff */
[C---:B------:R-:W-:Y:S02]  /*05b0*/  LEA R9, R5.reuse, R9, 0x3 ;  /* 0x0000000905097211 */ /* 0x040fe400078e18ff */
[C---:B------:R-:W-:Y:S02]  /*05c0*/  LEA R11, R5.reuse, R11, 0x3 ;  /* 0x0000000b050b7211 */ /* 0x040fe400078e18ff */
[----:B------:R-:W-:Y:S01]  /*05d0*/  LEA R13, R5, R13, 0x3 ;  /* 0x0000000d050d7211 */ /* 0x000fe200078e18ff */
[----:B--2---:R-:W-:-:S04]  /*05e0*/  FFMA R25, R28, R18, R25 ;  /* 0x000000121c197223 */ /* 0x004fc80000000019 */
[----:B---3--:R-:W-:-:S04]  /*05f0*/  FFMA R25, R26, R23, R25 ;  /* 0x000000171a197223 */ /* 0x008fc80000000019 */
[----:B----4-:R-:W-:Y:S01]  /*0600*/  FFMA R25, R20, R16, R25 ;  /* 0x0000001014197223 */ /* 0x010fe20000000019 */
[----:B------:R-:W-:Y:S06]  /*0610*/  @P1 BRA `(.L_x_2) ;  /* 0xfffffffc000c1947 */ /* 0x000fec000383ffff */
.L_x_1:
[----:B------:R-:W-:Y:S05]  /*0620*/  @!P0 BRA `(.L_x_0) ;  /* 0x0000000400048947 */ /* 0x000fea0003800000 */
[----:B------:R-:W-:Y:S02]  /*0630*/  ISETP.GE.U32.AND P0, PT, R6, 0x4, PT ;  /* 0x000000040600780c */ /* 0x000fe40003f06070 */
[----:B------:R-:W-:-:S04]  /*0640*/  LOP3.LUT R24, R2, 0x3, RZ, 0xc0, !PT ;  /* 0x0000000302187812 */ /* 0x000fc800078ec0ff */
[----:B------:R-:W-:-:S07]  /*0650*/  ISETP.NE.AND P1, PT, R24, RZ, PT ;  /* 0x000000ff1800720c */ /* 0x000fce0003f25270 */
[----:B------:R-:W-:Y:S06]  /*0660*/  @!P0 BRA `(.L_x_3) ;  /* 0x00000000007c8947 */ /* 0x000fec0003800000 */
[----:B------:R-:W0:Y:S01]  /*0670*/  LDC.64 R8, c[0x0][0x398] ;  /* 0x0000e600ff087b82 */ /* 0x000e220000000a00 */
[----:B------:R-:W-:Y:S02]  /*0680*/  IMAD R13, R3, R2, R7 ;  /* 0x00000002030d7224 */ /* 0x000fe400078e0207 */
[----:B------:R-:W-:-:S03]  /*0690*/  IMAD R6, R7, R5, R0 ;  /* 0x0000000507067224 */ /* 0x000fc600078e0200 */
[C---:B------:R-:W-:Y:S02]  /*06a0*/  IADD3 R21, PT, PT, R13.reuse, 0x1, RZ ;  /* 0x000000010d157810 */ /* 0x040fe40007ffe0ff */
[----:B------:R-:W1:Y:S01]  /*06b0*/  LDC.64 R10, c[0x0][0x390] ;  /* 0x0000e400ff0a7b82 */ /* 0x000e620000000a00 */
[C---:B------:R-:W-:Y:S02]  /*06c0*/  IADD3 R15, PT, PT, R13.reuse, 0x2, RZ ;  /* 0x000000020d0f7810 */ /* 0x040fe40007ffe0ff */
[----:B------:R-:W-:Y:S01]  /*06d0*/  IADD3 R27, PT, PT, R13, 0x3, RZ ;  /* 0x000000030d1b7810 */ /* 0x000fe20007ffe0ff */
[C---:B0-----:R-:W-:Y:S01]  /*06e0*/  IMAD.WIDE.U32 R18, R6.reuse, 0x4, R8 ;  /* 0x0000000406127825 */ /* 0x041fe200078e0008 */
[----:B------:R-:W-:-:S04]  /*06f0*/  IADD3 R6, PT, PT, R6, R5, RZ ;  /* 0x0000000506067210 */ /* 0x000fc80007ffe0ff */
[CC--:B------:R-:W-:Y:S01]  /*0700*/  IADD3 R14, PT, PT, R6.reuse, R5.reuse, RZ ;  /* 0x00000005060e7210 */ /* 0x0c0fe20007ffe0ff */
[--C-:B-1----:R-:W-:Y:S01]  /*0710*/  IMAD.WIDE.U32 R22, R13, 0x4, R10.reuse ;  /* 0x000000040d167825 */ /* 0x102fe200078e000a */
[----:B------:R-:W2:Y:S03]  /*0720*/  LDG.E R18, desc[UR6][R18.64] ;  /* 0x0000000612127981 */ /* 0x000ea6000c1e1900 */
[----:B------:R-:W-:Y:S01]  /*0730*/  IMAD.WIDE.U32 R20, R21, 0x4, R10 ;  /* 0x0000000415147825 */ /* 0x000fe200078e000a */
[----:B------:R-:W2:Y:S03]  /*0740*/  LDG.E R4, desc[UR6][R22.64] ;  /* 0x0000000616047981 */ /* 0x000ea6000c1e1900 */
[----:B------:R-:W-:Y:S01]  /*0750*/  IMAD.WIDE.U32 R16, R6, 0x4, R8 ;  /* 0x0000000406107825 */ /* 0x000fe200078e0008 */
[----:B------:R-:W-:Y:S01]  /*0760*/  IADD3 R29, PT, PT, R14, R5, RZ ;  /* 0x000000050e1d7210 */ /* 0x000fe20007ffe0ff */
[----:B------:R-:W3:Y:S02]  /*0770*/  LDG.E R20, desc[UR6][R20.64] ;  /* 0x0000000614147981 */ /* 0x000ee4000c1e1900 */
[----:B------:R-:W-:-:S02]  /*0780*/  IMAD.WIDE.U32 R12, R15, 0x4, R10 ;  /* 0x000000040f0c7825 */ /* 0x000fc400078e000a */
[----:B------:R-:W3:Y:S02]  /*0790*/  LDG.E R17, desc[UR6][R16.64] ;  /* 0x0000000610117981 */ /* 0x000ee4000c1e1900 */
[----:B------:R-:W-:Y:S02]  /*07a0*/  IMAD.WIDE.U32 R14, R14, 0x4, R8 ;  /* 0x000000040e0e7825 */ /* 0x000fe400078e0008 */
[----:B------:R-:W4:Y:S02]  /*07b0*/  LDG.E R13, desc[UR6][R12.64] ;  /* 0x000000060c0d7981 */ /* 0x000f24000c1e1900 */
[----:B------:R-:W-:Y:S02]  /*07c0*/  IMAD.WIDE.U32 R10, R27, 0x4, R10 ;  /* 0x000000041b0a7825 */ /* 0x000fe400078e000a */
[----:B------:R-:W4:Y:S02]  /*07d0*/  LDG.E R14, desc[UR6][R14.64] ;  /* 0x000000060e0e7981 */ /* 0x000f24000c1e1900 */
[----:B------:R-:W-:-:S02]  /*07e0*/  IMAD.WIDE.U32 R8, R29, 0x4, R8 ;  /* 0x000000041d087825 */ /* 0x000fc400078e0008 */
[----:B------:R-:W5:Y:S04]  /*07f0*/  LDG.E R11, desc[UR6][R10.64] ;  /* 0x000000060a0b7981 */ /* 0x000f68000c1e1900 */
[----:B------:R-:W5:Y:S01]  /*0800*/  LDG.E R8, desc[UR6][R8.64] ;  /* 0x0000000608087981 */ /* 0x000f62000c1e1900 */
[----:B------:R-:W-:Y:S01]  /*0810*/  IADD3 R7, PT, PT, R7, 0x4, RZ ;  /* 0x0000000407077810 */ /* 0x000fe20007ffe0ff */
[----:B--2---:R-:W-:-:S04]  /*0820*/  FFMA R25, R4, R18, R25 ;  /* 0x0000001204197223 */ /* 0x004fc80000000019 */
[----:B---3--:R-:W-:-:S04]  /*0830*/  FFMA R20, R20, R17, R25 ;  /* 0x0000001114147223 */ /* 0x008fc80000000019 */
[----:B----4-:R-:W-:-:S04]  /*0840*/  FFMA R20, R13, R14, R20 ;  /* 0x0000000e0d147223 */ /* 0x010fc80000000014 */
[----:B-----5:R-:W-:-:S07]  /*0850*/  FFMA R25, R11, R8, R20 ;  /* 0x000000080b197223 */ /* 0x020fce0000000014 */
.L_x_3:
[----:B------:R-:W-:Y:S05]  /*0860*/  @!P1 BRA `(.L_x_0) ;  /* 0x0000000000749947 */ /* 0x000fea0003800000 */
[----:B------:R-:W0:Y:S01]  /*0870*/  LDC.64 R16, c[0x0][0x390] ;  /* 0x0000e400ff107b82 */ /* 0x000e220000000a00 */
[----:B------:R-:W-:Y:S02]  /*0880*/  ISETP.NE.AND P0, PT, R24, 0x1, PT ;  /* 0x000000011800780c */ /* 0x000fe40003f05270 */
[----:B------:R-:W-:-:S04]  /*0890*/  LOP3.LUT R4, R2, 0x1, RZ, 0xc0, !PT ;  /* 0x0000000102047812 */ /* 0x000fc800078ec0ff */
[----:B------:R-:W-:Y:S01]  /*08a0*/  ISETP.NE.U32.AND P1, PT, R4, 0x1, PT ;  /* 0x000000010400780c */ /* 0x000fe20003f25070 */
[----:B------:R-:W1:Y:S06]  /*08b0*/  LDC.64 R8, c[0x0][0x398] ;  /* 0x0000e600ff087b82 */ /* 0x000e6c0000000a00 */
[----:B------:R-:W-:Y:S02]  /*08c0*/  @P0 IMAD R15, R3, R2, R7 ;  /* 0x00000002030f0224 */ /* 0x000fe400078e0207 */
[----:B------:R-:W2:Y:S01]  /*08d0*/  LDC.64 R10, c[0x0][0x390] ;  /* 0x0000e400ff0a7b82 */ /* 0x000ea20000000a00 */
[C---:B------:R-:W-:Y:S01]  /*08e0*/  @P0 IMAD R14, R7.reuse, R5, R0 ;  /* 0x00000005070e0224 */ /* 0x040fe200078e0200 */
[----:B------:R-:W-:-:S02]  /*08f0*/  @P0 IADD3 R7, PT, PT, R7, 0x2, RZ ;  /* 0x0000000207070810 */ /* 0x000fc40007ffe0ff */
[C---:B------:R-:W-:Y:S02]  /*0900*/  @P0 IADD3 R21, PT, PT, R15.reuse, 0x1, RZ ;  /* 0x000000010f150810 */ /* 0x040fe40007ffe0ff */
[----:B------:R-:W-:Y:S02]  /*0910*/  @P0 IADD3 R23, PT, PT, R14, R5, RZ ;  /* 0x000000050e170210 */ /* 0x000fe40007ffe0ff */
[----:B------:R-:W3:Y:S01]  /*0920*/  LDC.64 R12, c[0x0][0x398] ;  /* 0x0000e600ff0c7b82 */ /* 0x000ee20000000a00 */
[----:B0-----:R-:W-:-:S04]  /*0930*/  @P0 IMAD.WIDE.U32 R18, R15, 0x4, R16 ;  /* 0x000000040f120825 */ /* 0x001fc800078e0010 */
[----:B------:R-:W-:Y:S01]  /*0940*/  @P0 IMAD.WIDE.U32 R16, R21, 0x4, R16 ;  /* 0x0000000415100825 */ /* 0x000fe200078e0010 */
[----:B------:R-:W4:Y:S03]  /*0950*/  @P0 LDG.E R4, desc[UR6][R18.64] ;  /* 0x0000000612040981 */ /* 0x000f26000c1e1900 */
[----:B-1----:R-:W-:Y:S02]  /*0960*/  @P0 IMAD.WIDE.U32 R14, R14, 0x4, R8 ;  /* 0x000000040e0e0825 */ /* 0x002fe400078e0008 */
[----:B------:R-:W5:Y:S02]  /*0970*/  @P0 LDG.E R17, desc[UR6][R16.64] ;  /* 0x0000000610110981 */ /* 0x000f64000c1e1900 */
[----:B------:R-:W-:Y:S02]  /*0980*/  @!P1 IMAD R21, R3, R2, R7 ;  /* 0x0000000203159224 */ /* 0x000fe400078e0207 */
[----:B------:R-:W-:Y:S01]  /*0990*/  @P0 IMAD.WIDE.U32 R8, R23, 0x4, R8 ;  /* 0x0000000417080825 */ /* 0x000fe200078e0008 */
[----:B------:R-:W4:Y:S03]  /*09a0*/  @P0 LDG.E R14, desc[UR6][R14.64] ;  /* 0x000000060e0e0981 */ /* 0x000f26000c1e1900 */
[----:B------:R-:W-:-:S02]  /*09b0*/  @!P1 IMAD R7, R7, R5, R0 ;  /* 0x0000000507079224 */ /* 0x000fc400078e0200 */
[----:B--2---:R-:W-:Y:S01]  /*09c0*/  @!P1 IMAD.WIDE.U32 R10, R21, 0x4, R10 ;  /* 0x00000004150a9825 */ /* 0x004fe200078e000a */
[----:B------:R-:W5:Y:S03]  /*09d0*/  @P0 LDG.E R8, desc[UR6][R8.64] ;  /* 0x0000000608080981 */ /* 0x000f66000c1e1900 */
[----:B---3--:R-:W-:Y:S02]  /*09e0*/  @!P1 IMAD.WIDE.U32 R12, R7, 0x4, R12 ;  /* 0x00000004070c9825 */ /* 0x008fe400078e000c */
[----:B------:R-:W2:Y:S04]  /*09f0*/  @!P1 LDG.E R10, desc[UR6][R10.64] ;  /* 0x000000060a0a9981 */ /* 0x000ea8000c1e1900 */
[----:B------:R-:W2:Y:S01]  /*0a00*/  @!P1 LDG.E R12, desc[UR6][R12.64] ;  /* 0x000000060c0c9981 */ /* 0x000ea2000c1e1900 */
[----:B----4-:R-:W-:-:S04]  /*0a10*/  @P0 FFMA R4, R4, R14, R25 ;  /* 0x0000000e04040223 */ /* 0x010fc80000000019 */
[----:B-----5:R-:W-:-:S04]  /*0a20*/  @P0 FFMA R25, R17, R8, R4 ;  /* 0x0000000811190223 */ /* 0x020fc80000000004 */
[----:B--2---:R-:W-:-:S07]  /*0a30*/  @!P1 FFMA R25, R10, R12, R25 ;  /* 0x0000000c0a199223 */ /* 0x004fce0000000019 */
.L_x_0:
[----:B------:R-:W0:Y:S01]  /*0a40*/  LDC.64 R6, c[0x0][0x3a8] ;  /* 0x0000ea00ff067b82 */ /* 0x000e220000000a00 */
[----:B------:R-:W-:Y:S01]  /*0a50*/  IMAD R3, R3, R5, R0 ;  /* 0x0000000503037224 */ /* 0x000fe200078e0200 */
[----:B------:R-:W1:Y:S01]  /*0a60*/  LDCU UR5, c[0x0][0x3a0] ;  /* 0x00007400ff0577ac */ /* 0x000e620008000800 */
[----:B------:R-:W2:Y:S02]  /*0a70*/  LDCU UR8, c[0x0][0x38c] ;  /* 0x00007180ff0877ac */ /* 0x000ea40008000800 */
[----:B0-----:R-:W-:-:S05]  /*0a80*/  IMAD.WIDE.U32 R2, R3, 0x4, R6 ;  /* 0x0000000403027825 */ /* 0x001fca00078e0006 */
[----:B------:R-:W1:Y:S02]  /*0a90*/  LDG.E R0, desc[UR6][R2.64] ;  /* 0x0000000602007981 */ /* 0x000e64000c1e1900 */
[----:B-1----:R-:W-:-:S04]  /*0aa0*/  FMUL R0, R0, UR5 ;  /* 0x0000000500007c20 */ /* 0x002fc80008400000 */
[----:B--2---:R-:W-:-:S05]  /*0ab0*/  FFMA R25, R25, UR8, R0 ;  /* 0x0000000819197c23 */ /* 0x004fca0008000000 */
[----:B------:R-:W-:Y:S01]  /*0ac0*/  STG.E desc[UR6][R2.64], R25 ;  /* 0x0000001902007986 */ /* 0x000fe2000c101906 */
[----:B------:R-:W-:Y:S05]  /*0ad0*/  EXIT ;  /* 0x000000000000794d */ /* 0x000fea0003800000 */
.L_x_4:
[----:B------:R-:W-:-:S00]  /*0ae0*/  BRA `(.L_x_4) ;  /* 0xfffffffc00fc7947 */ /* 0x000fc0000383ffff */
[----:B------:R-:W-:-:S00]  /*0af0*/  NOP ;  /* 0x0000000000007918 */ /* 0x000fc00000000000 */
        /* <DEDUP_REMOVED lines=8> */
.L_x_5:


//--------------------- .nv.shared.reserved.0     --------------------------
	.section	.nv.shared.reserved.0,"aw",@nobits
	.weak		__nv_reservedSMEM_offset_0_alias
	.size		__nv_reservedSMEM_offset_0_alias, 0, 64
	.other		__nv_reservedSMEM_offset_0_alias,@"STO_CUDA_RESERVED_SHARED STV_DEFAULT"
__nv_reservedSMEM_offset_0_alias:
	.zero		0
	.zero		64


//--------------------- .nv.constant0._Z11sgemm_naiveiiifPKfS0_fPf --------------------------
	.section	.nv.constant0._Z11sgemm_naiveiiifPKfS0_fPf,"a",@progbits
	.sectionflags	@""
	.align	4
.nv.constant0._Z11sgemm_naiveiiifPKfS0_fPf:
	.zero		944


//--------------------- SYMBOLS --------------------------

	.type		.nv.reservedSmem.offset0,@object
	.size		.nv.reservedSmem.offset0,0x4
